//
// Generated by NVIDIA NVVM Compiler
//
// Compiler Build ID: CL-36424714
// Cuda compilation tools, release 13.0, V13.0.88
// Based on NVVM 20.0.0
//

.version 9.0
.target sm_100
.address_size 64

	// .globl	_Z6vecAddPfS_S_m

.visible .entry _Z6vecAddPfS_S_m(
	.param .u64 .ptr .align 1 _Z6vecAddPfS_S_m_param_0,
	.param .u64 .ptr .align 1 _Z6vecAddPfS_S_m_param_1,
	.param .u64 .ptr .align 1 _Z6vecAddPfS_S_m_param_2,
	.param .u64 _Z6vecAddPfS_S_m_param_3
)
{
	.reg .pred 	%p<2>;
	.reg .b32 	%r<5>;
	.reg .b32 	%f<4>;
	.reg .b64 	%rd<13>;

	ld.param.u64 	%rd2, [_Z6vecAddPfS_S_m_param_0];
	ld.param.u64 	%rd3, [_Z6vecAddPfS_S_m_param_1];
	ld.param.u64 	%rd4, [_Z6vecAddPfS_S_m_param_2];
	ld.param.u64 	%rd5, [_Z6vecAddPfS_S_m_param_3];
	mov.u32 	%r1, %ntid.x;
	mov.u32 	%r2, %ctaid.x;
	mov.u32 	%r3, %tid.x;
	mad.lo.s32 	%r4, %r1, %r2, %r3;
	cvt.s64.s32 	%rd1, %r4;
	setp.le.u64 	%p1, %rd5, %rd1;
	@%p1 bra 	$L__BB0_2;
	cvta.to.global.u64 	%rd6, %rd2;
	cvta.to.global.u64 	%rd7, %rd3;
	cvta.to.global.u64 	%rd8, %rd4;
	shl.b64 	%rd9, %rd1, 2;
	add.s64 	%rd10, %rd6, %rd9;
	ld.global.f32 	%f1, [%rd10];
	add.s64 	%rd11, %rd7, %rd9;
	ld.global.f32 	%f2, [%rd11];
	add.f32 	%f3, %f1, %f2;
	add.s64 	%rd12, %rd8, %rd9;
	st.global.f32 	[%rd12], %f3;
$L__BB0_2:
	ret;

}


// ===== COMPILED SASS (sm_100) =====

	.target	sm_100

	.elftype	@"ET_EXEC"


//--------------------- .note.nv.tkinfo           --------------------------
	.section	.note.nv.tkinfo,"",@"SHT_NOTE"
	.sectionflags	@"SHF_NOTE_NV_TKINFO"
	.tkinfo
        /*0018*/ 	.word	0x00000002
        /*0030*/ 	.string	""
        /*0030*/ 	.string	"ptxas"
        /*0030*/ 	.string	"Cuda compilation tools, release 13.0, V13.0.88"
        /*0030*/ 	.string	"Build cuda_13.0.r13.0/compiler.36424714_0"
        /*0030*/ 	.string	"-arch sm_100 -m 64 "



//--------------------- .note.nv.cuinfo           --------------------------
	.section	.note.nv.cuinfo,"",@"SHT_NOTE"
	.sectionflags	@"SHF_NOTE_NV_CUINFO"
        /*0018*/ 	.short	0x0002
        /*001a*/ 	.short	0x0064
        /*001c*/ 	.short	0x0082
	.zero		2


//--------------------- .nv.info                  --------------------------
	.section	.nv.info,"",@"SHT_CUDA_INFO"
	.align	4


	//----- nvinfo : EIATTR_REGCOUNT
	.align		4
        /*0000*/ 	.byte	0x04, 0x2f
        /*0002*/ 	.short	(.L_1 - .L_0)
	.align		4
.L_0:
        /*0004*/ 	.word	index@(_Z6vecAddPfS_S_m)
        /*0008*/ 	.word	0x0000000c


	//----- nvinfo : EIATTR_FRAME_SIZE
	.align		4
.L_1:
        /*000c*/ 	.byte	0x04, 0x11
        /*000e*/ 	.short	(.L_3 - .L_2)
	.align		4
.L_2:
        /*0010*/ 	.word	index@(_Z6vecAddPfS_S_m)
        /*0014*/ 	.word	0x00000000


	//----- nvinfo : EIATTR_MIN_STACK_SIZE
	.align		4
.L_3:
        /*0018*/ 	.byte	0x04, 0x12
        /*001a*/ 	.short	(.L_5 - .L_4)
	.align		4
.L_4:
        /*001c*/ 	.word	index@(_Z6vecAddPfS_S_m)
        /*0020*/ 	.word	0x00000000
.L_5:


//--------------------- .nv.compat                --------------------------
	.section	.nv.compat,"",@"SHT_CUDA_COMPAT_INFO"
	.align	4
        /*0000*/ 	.byte	0x02, 0x09, 0x00, 0x00, 0x02, 0x02, 0x01, 0x00, 0x02, 0x05, 0x05, 0x00, 0x03, 0x07, 0x01, 0x01
        /*0010*/ 	.byte	0x02, 0x03, 0x00, 0x00, 0x02, 0x06, 0x01, 0x00, 0x04, 0x0b, 0x08, 0x00, 0x09, 0x00, 0x00, 0x00
        /*0020*/ 	.byte	0x00, 0x00, 0x00, 0x00


//--------------------- .nv.info._Z6vecAddPfS_S_m --------------------------
	.section	.nv.info._Z6vecAddPfS_S_m,"",@"SHT_CUDA_INFO"
	.sectionflags	@""
	.align	4


	//----- nvinfo : EIATTR_CUDA_API_VERSION
	.align		4
        /*0000*/ 	.byte	0x04, 0x37
        /*0002*/ 	.short	(.L_7 - .L_6)
.L_6:
        /*0004*/ 	.word	0x00000082


	//----- nvinfo : EIATTR_KPARAM_INFO
	.align		4
.L_7:
        /*0008*/ 	.byte	0x04, 0x17
        /*000a*/ 	.short	(.L_9 - .L_8)
.L_8:
        /*000c*/ 	.word	0x00000000
        /*0010*/ 	.short	0x0003
        /*0012*/ 	.short	0x0018
        /*0014*/ 	.byte	0x00, 0xf0, 0x21, 0x00


	//----- nvinfo : EIATTR_KPARAM_INFO
	.align		4
.L_9:
        /*0018*/ 	.byte	0x04, 0x17
        /*001a*/ 	.short	(.L_11 - .L_10)
.L_10:
        /*001c*/ 	.word	0x00000000
        /*0020*/ 	.short	0x0002
        /*0022*/ 	.short	0x0010
        /*0024*/ 	.byte	0x00, 0xf5, 0x21, 0x00


	//----- nvinfo : EIATTR_KPARAM_INFO
	.align		4
.L_11:
        /*0028*/ 	.byte	0x04, 0x17
        /*002a*/ 	.short	(.L_13 - .L_12)
.L_12:
        /*002c*/ 	.word	0x00000000
        /*0030*/ 	.short	0x0001
        /*0032*/ 	.short	0x0008
        /*0034*/ 	.byte	0x00, 0xf5, 0x21, 0x00


	//----- nvinfo : EIATTR_KPARAM_INFO
	.align		4
.L_13:
        /*0038*/ 	.byte	0x04, 0x17
        /*003a*/ 	.short	(.L_15 - .L_14)
.L_14:
        /*003c*/ 	.word	0x00000000
        /*0040*/ 	.short	0x0000
        /*0042*/ 	.short	0x0000
        /*0044*/ 	.byte	0x00, 0xf5, 0x21, 0x00


	//----- nvinfo : EIATTR_SPARSE_MMA_MASK
	.align		4
.L_15:
        /*0048*/ 	.byte	0x03, 0x50
        /*004a*/ 	.short	0x0000


	//----- nvinfo : EIATTR_MAXREG_COUNT
	.align		4
        /*004c*/ 	.byte	0x03, 0x1b
        /*004e*/ 	.short	0x00ff


	//----- nvinfo : EIATTR_MERCURY_ISA_VERSION
	.align		4
        /*0050*/ 	.byte	0x03, 0x5f
        /*0052*/ 	.short	0x0101


	//----- nvinfo : EIATTR_VRC_CTA_INIT_COUNT
	.align		4
        /*0054*/ 	.byte	0x02, 0x4a
	.zero		1
	.zero		1


	//----- nvinfo : EIATTR_EXIT_INSTR_OFFSETS
	.align		4
        /*0058*/ 	.byte	0x04, 0x1c
        /*005a*/ 	.short	(.L_17 - .L_16)


	//   ....[0]....
.L_16:
        /*005c*/ 	.word	0x00000090


	//   ....[1]....
        /*0060*/ 	.word	0x00000190


	//----- nvinfo : EIATTR_CBANK_PARAM_SIZE
	.align		4
.L_17:
        /*0064*/ 	.byte	0x03, 0x19
        /*0066*/ 	.short	0x0020


	//----- nvinfo : EIATTR_PARAM_CBANK
	.align		4
        /*0068*/ 	.byte	0x04, 0x0a
        /*006a*/ 	.short	(.L_19 - .L_18)
	.align		4
.L_18:
        /*006c*/ 	.word	index@(.nv.constant0._Z6vecAddPfS_S_m)
        /*0070*/ 	.short	0x0380
        /*0072*/ 	.short	0x0020


	//----- nvinfo : EIATTR_SW_WAR
	.align		4
.L_19:
        /*0074*/ 	.byte	0x04, 0x36
        /*0076*/ 	.short	(.L_21 - .L_20)
.L_20:
        /*0078*/ 	.word	0x00000008
.L_21:


//--------------------- .nv.callgraph             --------------------------
	.section	.nv.callgraph,"",@"SHT_CUDA_CALLGRAPH"
	.align	4
	.sectionentsize	8
	.align		4
        /*0000*/ 	.word	0x00000000
	.align		4
        /*0004*/ 	.word	0xffffffff
	.align		4
        /*0008*/ 	.word	0x00000000
	.align		4
        /*000c*/ 	.word	0xfffffffe
	.align		4
        /*0010*/ 	.word	0x00000000
	.align		4
        /*0014*/ 	.word	0xfffffffd
	.align		4
        /*0018*/ 	.word	0x00000000
	.align		4
        /*001c*/ 	.word	0xfffffffc


//--------------------- .text._Z6vecAddPfS_S_m    --------------------------
	.section	.text._Z6vecAddPfS_S_m,"ax",@progbits
	.align	128
        .global         _Z6vecAddPfS_S_m
        .type           _Z6vecAddPfS_S_m,@function
        .size           _Z6vecAddPfS_S_m,(.L_x_1 - _Z6vecAddPfS_S_m)
        .other          _Z6vecAddPfS_S_m,@"STO_CUDA_ENTRY STV_DEFAULT"
_Z6vecAddPfS_S_m:
.text._Z6vecAddPfS_S_m:
[----:B------:R-:W-:Y:S01]  /*0000*/  LDC R1, c[0x0][0x37c] ;  /* 0x0000df00ff017b82 */ /* 0x000fe20000000800 */
[----:B------:R-:W0:Y:S01]  /*0010*/  S2R R0, SR_CTAID.X ;  /* 0x0000000000007919 */ /* 0x000e220000002500 */
[----:B------:R-:W0:Y:S01]  /*0020*/  LDCU UR4, c[0x0][0x360] ;  /* 0x00006c00ff0477ac */ /* 0x000e220008000800 */
[----:B------:R-:W0:Y:S01]  /*0030*/  S2R R3, SR_TID.X ;  /* 0x0000000000037919 */ /* 0x000e220000002100 */
[----:B------:R-:W1:Y:S01]  /*0040*/  LDCU.64 UR6, c[0x0][0x398] ;  /* 0x00007300ff0677ac */ /* 0x000e620008000a00 */
[----:B0-----:R-:W-:-:S05]  /*0050*/  IMAD R0, R0, UR4, R3 ;  /* 0x0000000400007c24 */ /* 0x001fca000f8e0203 */
[----:B-1----:R-:W-:Y:S02]  /*0060*/  ISETP.GE.U32.AND P0, PT, R0, UR6, PT ;  /* 0x0000000600007c0c */ /* 0x002fe4000bf06070 */
[----:B------:R-:W-:-:S04]  /*0070*/  SHF.R.S32.HI R3, RZ, 0x1f, R0 ;  /* 0x0000001fff037819 */ /* 0x000fc80000011400 */
[----:B------:R-:W-:-:S13]  /*0080*/  ISETP.GE.U32.AND.EX P0, PT, R3, UR7, PT, P0 ;  /* 0x0000000703007c0c */ /* 0x000fda000bf06100 */
[----:B------:R-:W-:Y:S05]  /*0090*/  @P0 EXIT ;  /* 0x000000000000094d */ /* 0x000fea0003800000 */
[----:B------:R-:W0:Y:S01]  /*00a0*/  LDCU.128 UR8, c[0x0][0x380] ;  /* 0x00007000ff0877ac */ /* 0x000e220008000c00 */
[C---:B------:R-:W-:Y:S01]  /*00b0*/  IMAD.SHL.U32 R6, R0.reuse, 0x4, RZ ;  /* 0x0000000400067824 */ /* 0x040fe200078e00ff */
[----:B------:R-:W-:Y:S01]  /*00c0*/  SHF.L.U64.HI R0, R0, 0x2, R3 ;  /* 0x0000000200007819 */ /* 0x000fe20000010203 */
[----:B------:R-:W1:Y:S01]  /*00d0*/  LDCU.64 UR4, c[0x0][0x358] ;  /* 0x00006b00ff0477ac */ /* 0x000e620008000a00 */
[----:B------:R-:W2:Y:S02]  /*00e0*/  LDCU.64 UR6, c[0x0][0x390] ;  /* 0x00007200ff0677ac */ /* 0x000ea40008000a00 */
[C---:B0-----:R-:W-:Y:S02]  /*00f0*/  IADD3 R4, P1, PT, R6.reuse, UR10, RZ ;  /* 0x0000000a06047c10 */ /* 0x041fe4000ff3e0ff */
[----:B------:R-:W-:Y:S02]  /*0100*/  IADD3 R2, P0, PT, R6, UR8, RZ ;  /* 0x0000000806027c10 */ /* 0x000fe4000ff1e0ff */
[----:B------:R-:W-:-:S02]  /*0110*/  IADD3.X R5, PT, PT, R0, UR11, RZ, P1, !PT ;  /* 0x0000000b00057c10 */ /* 0x000fc40008ffe4ff */
[----:B------:R-:W-:-:S04]  /*0120*/  IADD3.X R3, PT, PT, R0, UR9, RZ, P0, !PT ;  /* 0x0000000900037c10 */ /* 0x000fc800087fe4ff */
[----:B-1----:R-:W3:Y:S04]  /*0130*/  LDG.E R5, desc[UR4][R4.64] ;  /* 0x0000000404057981 */ /* 0x002ee8000c1e1900 */
[----:B------:R-:W3:Y:S01]  /*0140*/  LDG.E R2, desc[UR4][R2.64] ;  /* 0x0000000402027981 */ /* 0x000ee2000c1e1900 */
[----:B--2---:R-:W-:-:S04]  /*0150*/  IADD3 R6, P0, PT, R6, UR6, RZ ;  /* 0x0000000606067c10 */ /* 0x004fc8000ff1e0ff */
[----:B------:R-:W-:Y:S01]  /*0160*/  IADD3.X R7, PT, PT, R0, UR7, RZ, P0, !PT ;  /* 0x0000000700077c10 */ /* 0x000fe200087fe4ff */
[----:B---3--:R-:W-:-:S05]  /*0170*/  FADD R9, R2, R5 ;  /* 0x0000000502097221 */ /* 0x008fca0000000000 */
[----:B------:R-:W-:Y:S01]  /*0180*/  STG.E desc[UR4][R6.64], R9 ;  /* 0x0000000906007986 */ /* 0x000fe2000c101904 */
[----:B------:R-:W-:Y:S05]  /*0190*/  EXIT ;  /* 0x000000000000794d */ /* 0x000fea0003800000 */
.L_x_0:
[----:B------:R-:W-:-:S00]  /*01a0*/  BRA `(.L_x_0) ;  /* 0xfffffffc00fc7947 */ /* 0x000fc0000383ffff */
[----:B------:R-:W-:-:S00]  /*01b0*/  NOP ;  /* 0x0000000000007918 */ /* 0x000fc00000000000 */
        /* <DEDUP_REMOVED lines=12> */
.L_x_1:


//--------------------- .nv.shared.reserved.0     --------------------------
	.section	.nv.shared.reserved.0,"aw",@nobits
	.weak		__nv_reservedSMEM_offset_0_alias
	.size		__nv_reservedSMEM_offset_0_alias, 0, 64
	.other		__nv_reservedSMEM_offset_0_alias,@"STO_CUDA_RESERVED_SHARED STV_DEFAULT"
__nv_reservedSMEM_offset_0_alias:
	.zero		0
	.zero		64


//--------------------- .nv.constant0._Z6vecAddPfS_S_m --------------------------
	.section	.nv.constant0._Z6vecAddPfS_S_m,"a",@progbits
	.sectionflags	@""
	.align	4
.nv.constant0._Z6vecAddPfS_S_m:
	.zero		928


//--------------------- SYMBOLS --------------------------

	.type		.nv.reservedSmem.offset0,@object
	.size		.nv.reservedSmem.offset0,0x4
